	.headerflags	@"EF_CUDA_TEXMODE_UNIFIED EF_CUDA_64BIT_ADDRESS EF_CUDA_ACCELERATORS EF_CUDA_SM90 EF_CUDA_VIRTUAL_SM(EF_CUDA_SM90)"
	.elftype	@"ET_EXEC"


//--------------------- .nv.info                  --------------------------
	.section	.nv.info,"",@"SHT_CUDA_INFO"
	.align	4


	//----- nvinfo : EIATTR_REGCOUNT
	.align		4
        /*0000*/ 	.byte	0x04, 0x2f
        /*0002*/ 	.short	(.L_1 - .L_0)
	.align		4
.L_0:
        /*0004*/ 	.word	index@(triton_poi_fused__to_copy_add_arange_clamp_mul_sub_129)
        /*0008*/ 	.word	0x0000000c


	//----- nvinfo : EIATTR_MIN_STACK_SIZE
	.align		4
.L_1:
        /*000c*/ 	.byte	0x04, 0x12
        /*000e*/ 	.short	(.L_3 - .L_2)
	.align		4
.L_2:
        /*0010*/ 	.word	index@(triton_poi_fused__to_copy_add_arange_clamp_mul_sub_129)
        /*0014*/ 	.word	0x00000000


	//----- nvinfo : EIATTR_FRAME_SIZE
	.align		4
.L_3:
        /*0018*/ 	.byte	0x04, 0x11
        /*001a*/ 	.short	(.L_5 - .L_4)
	.align		4
.L_4:
        /*001c*/ 	.word	index@(triton_poi_fused__to_copy_add_arange_clamp_mul_sub_129)
        /*0020*/ 	.word	0x00000000


	//----- nvinfo : EIATTR_MIN_STACK_SIZE
	.align		4
.L_5:
        /*0024*/ 	.byte	0x04, 0x12
        /*0026*/ 	.short	(.L_7 - .L_6)
	.align		4
.L_6:
        /*0028*/ 	.word	index@(triton_poi_fused__to_copy_add_arange_clamp_mul_sub_129)
        /*002c*/ 	.word	0x00000000
.L_7:


//--------------------- .nv.info.triton_poi_fused__to_copy_add_arange_clamp_mul_sub_129 --------------------------
	.section	.nv.info.triton_poi_fused__to_copy_add_arange_clamp_mul_sub_129,"",@"SHT_CUDA_INFO"
	.sectionflags	@""
	.align	4


	//----- nvinfo : EIATTR_CUDA_API_VERSION
	.align		4
        /*0000*/ 	.byte	0x04, 0x37
        /*0002*/ 	.short	(.L_9 - .L_8)
.L_8:
        /*0004*/ 	.word	0x0000007c


	//----- nvinfo : EIATTR_KPARAM_INFO
	.align		4
.L_9:
        /*0008*/ 	.byte	0x04, 0x17
        /*000a*/ 	.short	(.L_11 - .L_10)
.L_10:
        /*000c*/ 	.word	0x00000000
        /*0010*/ 	.short	0x0001
        /*0012*/ 	.short	0x0008
        /*0014*/ 	.byte	0x00, 0xf0, 0x11, 0x00


	//----- nvinfo : EIATTR_KPARAM_INFO
	.align		4
.L_11:
        /*0018*/ 	.byte	0x04, 0x17
        /*001a*/ 	.short	(.L_13 - .L_12)
.L_12:
        /*001c*/ 	.word	0x00000000
        /*0020*/ 	.short	0x0000
        /*0022*/ 	.short	0x0000
        /*0024*/ 	.byte	0x00, 0xf4, 0x21, 0x00


	//----- nvinfo : EIATTR_SPARSE_MMA_MASK
	.align		4
.L_13:
        /*0028*/ 	.byte	0x03, 0x50
        /*002a*/ 	.short	0x0000


	//----- nvinfo : EIATTR_MAXREG_COUNT
	.align		4
        /*002c*/ 	.byte	0x03, 0x1b
        /*002e*/ 	.short	0x00ff


	//----- nvinfo : EIATTR_EXIT_INSTR_OFFSETS
	.align		4
        /*0030*/ 	.byte	0x04, 0x1c
        /*0032*/ 	.short	(.L_15 - .L_14)


	//   ....[0]....
.L_14:
        /*0034*/ 	.word	0x00000190


	//   ....[1]....
        /*0038*/ 	.word	0x000001c0


	//----- nvinfo : EIATTR_REQNTID
	.align		4
.L_15:
        /*003c*/ 	.byte	0x04, 0x10
        /*003e*/ 	.short	(.L_17 - .L_16)
.L_16:
        /*0040*/ 	.word	0x00000020
        /*0044*/ 	.word	0x00000001
        /*0048*/ 	.word	0x00000001


	//----- nvinfo : EIATTR_CBANK_PARAM_SIZE
	.align		4
.L_17:
        /*004c*/ 	.byte	0x03, 0x19
        /*004e*/ 	.short	0x000c


	//----- nvinfo : EIATTR_PARAM_CBANK
	.align		4
        /*0050*/ 	.byte	0x04, 0x0a
        /*0052*/ 	.short	(.L_19 - .L_18)
	.align		4
.L_18:
        /*0054*/ 	.word	index@(.nv.constant0.triton_poi_fused__to_copy_add_arange_clamp_mul_sub_129)
        /*0058*/ 	.short	0x0210
        /*005a*/ 	.short	0x000c


	//----- nvinfo : EIATTR_SW_WAR
	.align		4
.L_19:
        /*005c*/ 	.byte	0x04, 0x36
        /*005e*/ 	.short	(.L_21 - .L_20)
.L_20:
        /*0060*/ 	.word	0x00000008
.L_21:


//--------------------- .nv.callgraph             --------------------------
	.section	.nv.callgraph,"",@"SHT_CUDA_CALLGRAPH"
	.align	4
	.sectionentsize	8
	.align		4
        /*0000*/ 	.word	0x00000000
	.align		4
        /*0004*/ 	.word	0xffffffff
	.align		4
        /*0008*/ 	.word	0x00000000
	.align		4
        /*000c*/ 	.word	0xfffffffe
	.align		4
        /*0010*/ 	.word	0x00000000
	.align		4
        /*0014*/ 	.word	0xfffffffd
	.align		4
        /*0018*/ 	.word	0x00000000
	.align		4
        /*001c*/ 	.word	0xfffffffc


//--------------------- .text.triton_poi_fused__to_copy_add_arange_clamp_mul_sub_129 --------------------------
	.section	.text.triton_poi_fused__to_copy_add_arange_clamp_mul_sub_129,"ax",@progbits
	.align	128
        .global         triton_poi_fused__to_copy_add_arange_clamp_mul_sub_129
        .type           triton_poi_fused__to_copy_add_arange_clamp_mul_sub_129,@function
        .size           triton_poi_fused__to_copy_add_arange_clamp_mul_sub_129,(.L_x_1 - triton_poi_fused__to_copy_add_arange_clamp_mul_sub_129)
        .other          triton_poi_fused__to_copy_add_arange_clamp_mul_sub_129,@"STO_CUDA_ENTRY STV_DEFAULT"
triton_poi_fused__to_copy_add_arange_clamp_mul_sub_129:
.text.triton_poi_fused__to_copy_add_arange_clamp_mul_sub_129:
[----:B------:R-:W0:Y:S02]  /*0000*/  LDC R1, c[0x0][0x28] ;  /* 0x00000a00ff017b82 */ /* 0x000e240000000800 */
[----:B------:R-:W1:Y:S01]  /*0010*/  S2R R0, SR_TID.X ;  /* 0x0000000000007919 */ /* 0x000e620000002100 */
[----:B------:R-:W-:Y:S01]  /*0020*/  HFMA2.MMA R3, -RZ, RZ, 1.625, 0 ;  /* 0x3e800000ff037435 */ /* 0x000fe200000001ff */
[----:B------:R-:W2:Y:S01]  /*0030*/  S2R R5, SR_CTAID.X ;  /* 0x0000000000057919 */ /* 0x000ea20000002500 */
[----:B-1----:R-:W-:-:S05]  /*0040*/  IMAD.SHL.U32 R0, R0, 0x2, RZ ;  /* 0x0000000200007824 */ /* 0x002fca00078e00ff */
[----:B------:R-:W-:-:S05]  /*0050*/  LOP3.LUT R0, R0, 0x3e, RZ, 0xc0, !PT ;  /* 0x0000003e00007812 */ /* 0x000fca00078ec0ff */
[----:B--2---:R-:W-:-:S05]  /*0060*/  IMAD R5, R5, 0x40, R0 ;  /* 0x0000004005057824 */ /* 0x004fca00078e0200 */
[----:B------:R-:W-:Y:S02]  /*0070*/  IADD3 R0, R5, 0x1, RZ ;  /* 0x0000000105007810 */ /* 0x000fe40007ffe0ff */
[----:B------:R-:W-:Y:S02]  /*0080*/  I2FP.F32.S32 R2, R5 ;  /* 0x0000000500027245 */ /* 0x000fe40000201400 */
[----:B------:R-:W-:Y:S02]  /*0090*/  I2FP.F32.S32 R0, R0 ;  /* 0x0000000000007245 */ /* 0x000fe40000201400 */
[----:B------:R-:W-:Y:S01]  /*00a0*/  ISETP.GE.AND P0, PT, R5, 0x40, PT ;  /* 0x000000400500780c */ /* 0x000fe20003f06270 */
[----:B------:R-:W-:Y:S02]  /*00b0*/  FADD R2, R2, 0.5 ;  /* 0x3f00000002027421 */ /* 0x000fe40000000000 */
[----:B------:R-:W-:Y:S02]  /*00c0*/  FADD R0, R0, 0.5 ;  /* 0x3f00000000007421 */ /* 0x000fe40000000000 */
[----:B------:R-:W-:-:S02]  /*00d0*/  FFMA R2, R2, R3, -0.5 ;  /* 0xbf00000002027423 */ /* 0x000fc40000000003 */
[----:B------:R-:W-:-:S03]  /*00e0*/  FFMA R0, R0, R3, -0.5 ;  /* 0xbf00000000007423 */ /* 0x000fc60000000003 */
[----:B------:R-:W-:Y:S02]  /*00f0*/  FMNMX R4, RZ, R2, !PT ;  /* 0x00000002ff047209 */ /* 0x000fe40007800000 */
[----:B------:R-:W1:Y:S01]  /*0100*/  LDC.64 R2, c[0x0][0x210] ;  /* 0x00008400ff027b82 */ /* 0x000e620000000a00 */
[----:B------:R-:W-:Y:S01]  /*0110*/  FMNMX R0, RZ, R0, !PT ;  /* 0x00000000ff007209 */ /* 0x000fe20007800000 */
[----:B------:R-:W2:Y:S08]  /*0120*/  F2I.TRUNC.NTZ R6, R4 ;  /* 0x0000000400067305 */ /* 0x000eb0000020f100 */
[----:B------:R-:W3:Y:S01]  /*0130*/  F2I.TRUNC.NTZ R7, R0 ;  /* 0x0000000000077305 */ /* 0x000ee2000020f100 */
[----:B--2---:R-:W-:-:S05]  /*0140*/  I2FP.F32.S32 R9, R6 ;  /* 0x0000000600097245 */ /* 0x004fca0000201400 */
[----:B------:R-:W-:Y:S01]  /*0150*/  FADD.SAT R6, R4, -R9 ;  /* 0x8000000904067221 */ /* 0x000fe20000002000 */
[----:B-1----:R-:W-:Y:S01]  /*0160*/  IMAD.WIDE R2, R5, 0x4, R2 ;  /* 0x0000000405027825 */ /* 0x002fe200078e0202 */
[----:B---3--:R-:W-:-:S05]  /*0170*/  I2FP.F32.S32 R7, R7 ;  /* 0x0000000700077245 */ /* 0x008fca0000201400 */
[----:B------:R-:W-:Y:S01]  /*0180*/  FADD.SAT R7, R0, -R7 ;  /* 0x8000000700077221 */ /* 0x000fe20000002000 */
[----:B------:R-:W-:Y:S06]  /*0190*/  @P0 EXIT ;  /* 0x000000000000094d */ /* 0x000fec0003800000 */
[----:B------:R-:W-:Y:S02]  /*01a0*/  ULDC.64 UR4, c[0x0][0x208] ;  /* 0x0000820000047ab9 */ /* 0x000fe40000000a00 */
[----:B------:R-:W-:Y:S01]  /*01b0*/  STG.E.64 desc[UR4][R2.64], R6 ;  /* 0x0000000602007986 */ /* 0x000fe2000c101b04 */
[----:B------:R-:W-:Y:S05]  /*01c0*/  EXIT ;  /* 0x000000000000794d */ /* 0x000fea0003800000 */
.L_x_0:
[----:B------:R-:W-:-:S00]  /*01d0*/  BRA `(.L_x_0) ;  /* 0xfffffffc00fc7947 */ /* 0x000fc0000383ffff */
[----:B------:R-:W-:-:S00]  /*01e0*/  NOP ;  /* 0x0000000000007918 */ /* 0x000fc00000000000 */
        /* <DEDUP_REMOVED lines=9> */
.L_x_1:


//--------------------- .nv.constant0.triton_poi_fused__to_copy_add_arange_clamp_mul_sub_129 --------------------------
	.section	.nv.constant0.triton_poi_fused__to_copy_add_arange_clamp_mul_sub_129,"a",@progbits
	.sectionflags	@""
	.align	4
.nv.constant0.triton_poi_fused__to_copy_add_arange_clamp_mul_sub_129:
	.zero		540
